//
// Generated by NVIDIA NVVM Compiler
//
// Compiler Build ID: CL-36424714
// Cuda compilation tools, release 13.0, V13.0.88
// Based on NVVM 20.0.0
//

.version 9.0
.target sm_100
.address_size 64

	// .globl	safe_match_patterns_kernel

.visible .entry safe_match_patterns_kernel(
	.param .u64 .ptr .align 1 safe_match_patterns_kernel_param_0,
	.param .u64 .ptr .align 1 safe_match_patterns_kernel_param_1,
	.param .u64 .ptr .align 1 safe_match_patterns_kernel_param_2,
	.param .u32 safe_match_patterns_kernel_param_3,
	.param .u32 safe_match_patterns_kernel_param_4
)
{
	.reg .pred 	%p<2>;
	.reg .b32 	%r<8>;
	.reg .b64 	%rd<5>;

	ld.param.u64 	%rd1, [safe_match_patterns_kernel_param_2];
	ld.param.u32 	%r2, [safe_match_patterns_kernel_param_4];
	mov.u32 	%r3, %ctaid.x;
	mov.u32 	%r4, %ntid.x;
	mov.u32 	%r5, %tid.x;
	mad.lo.s32 	%r1, %r3, %r4, %r5;
	setp.ge.u32 	%p1, %r1, %r2;
	@%p1 bra 	$L__BB0_2;
	cvta.to.global.u64 	%rd2, %rd1;
	shl.b32 	%r6, %r1, 1;
	mul.wide.u32 	%rd3, %r6, 4;
	add.s64 	%rd4, %rd2, %rd3;
	st.global.u32 	[%rd4], %r1;
	mov.b32 	%r7, 0;
	st.global.u32 	[%rd4+4], %r7;
$L__BB0_2:
	ret;

}


// ===== COMPILED SASS (sm_100) =====

	.target	sm_100

	.elftype	@"ET_EXEC"


//--------------------- .note.nv.tkinfo           --------------------------
	.section	.note.nv.tkinfo,"",@"SHT_NOTE"
	.sectionflags	@"SHF_NOTE_NV_TKINFO"
	.tkinfo
        /*0018*/ 	.word	0x00000002
        /*0030*/ 	.string	""
        /*0030*/ 	.string	"ptxas"
        /*0030*/ 	.string	"Cuda compilation tools, release 13.0, V13.0.88"
        /*0030*/ 	.string	"Build cuda_13.0.r13.0/compiler.36424714_0"
        /*0030*/ 	.string	"-arch sm_100 -m 64 "



//--------------------- .note.nv.cuinfo           --------------------------
	.section	.note.nv.cuinfo,"",@"SHT_NOTE"
	.sectionflags	@"SHF_NOTE_NV_CUINFO"
        /*0018*/ 	.short	0x0002
        /*001a*/ 	.short	0x0064
        /*001c*/ 	.short	0x0082
	.zero		2


//--------------------- .nv.info                  --------------------------
	.section	.nv.info,"",@"SHT_CUDA_INFO"
	.align	4


	//----- nvinfo : EIATTR_REGCOUNT
	.align		4
        /*0000*/ 	.byte	0x04, 0x2f
        /*0002*/ 	.short	(.L_1 - .L_0)
	.align		4
.L_0:
        /*0004*/ 	.word	index@(safe_match_patterns_kernel)
        /*0008*/ 	.word	0x0000000a


	//----- nvinfo : EIATTR_FRAME_SIZE
	.align		4
.L_1:
        /*000c*/ 	.byte	0x04, 0x11
        /*000e*/ 	.short	(.L_3 - .L_2)
	.align		4
.L_2:
        /*0010*/ 	.word	index@(safe_match_patterns_kernel)
        /*0014*/ 	.word	0x00000000


	//----- nvinfo : EIATTR_MIN_STACK_SIZE
	.align		4
.L_3:
        /*0018*/ 	.byte	0x04, 0x12
        /*001a*/ 	.short	(.L_5 - .L_4)
	.align		4
.L_4:
        /*001c*/ 	.word	index@(safe_match_patterns_kernel)
        /*0020*/ 	.word	0x00000000
.L_5:


//--------------------- .nv.compat                --------------------------
	.section	.nv.compat,"",@"SHT_CUDA_COMPAT_INFO"
	.align	4
        /*0000*/ 	.byte	0x02, 0x09, 0x00, 0x00, 0x02, 0x02, 0x01, 0x00, 0x02, 0x05, 0x05, 0x00, 0x03, 0x07, 0x01, 0x01
        /*0010*/ 	.byte	0x02, 0x03, 0x00, 0x00, 0x02, 0x06, 0x01, 0x00, 0x04, 0x0b, 0x08, 0x00, 0x09, 0x00, 0x00, 0x00
        /*0020*/ 	.byte	0x00, 0x00, 0x00, 0x00


//--------------------- .nv.info.safe_match_patterns_kernel --------------------------
	.section	.nv.info.safe_match_patterns_kernel,"",@"SHT_CUDA_INFO"
	.sectionflags	@""
	.align	4


	//----- nvinfo : EIATTR_CUDA_API_VERSION
	.align		4
        /*0000*/ 	.byte	0x04, 0x37
        /*0002*/ 	.short	(.L_7 - .L_6)
.L_6:
        /*0004*/ 	.word	0x00000082


	//----- nvinfo : EIATTR_KPARAM_INFO
	.align		4
.L_7:
        /*0008*/ 	.byte	0x04, 0x17
        /*000a*/ 	.short	(.L_9 - .L_8)
.L_8:
        /*000c*/ 	.word	0x00000000
        /*0010*/ 	.short	0x0004
        /*0012*/ 	.short	0x001c
        /*0014*/ 	.byte	0x00, 0xf0, 0x11, 0x00


	//----- nvinfo : EIATTR_KPARAM_INFO
	.align		4
.L_9:
        /*0018*/ 	.byte	0x04, 0x17
        /*001a*/ 	.short	(.L_11 - .L_10)
.L_10:
        /*001c*/ 	.word	0x00000000
        /*0020*/ 	.short	0x0003
        /*0022*/ 	.short	0x0018
        /*0024*/ 	.byte	0x00, 0xf0, 0x11, 0x00


	//----- nvinfo : EIATTR_KPARAM_INFO
	.align		4
.L_11:
        /*0028*/ 	.byte	0x04, 0x17
        /*002a*/ 	.short	(.L_13 - .L_12)
.L_12:
        /*002c*/ 	.word	0x00000000
        /*0030*/ 	.short	0x0002
        /*0032*/ 	.short	0x0010
        /*0034*/ 	.byte	0x00, 0xf5, 0x21, 0x00


	//----- nvinfo : EIATTR_KPARAM_INFO
	.align		4
.L_13:
        /*0038*/ 	.byte	0x04, 0x17
        /*003a*/ 	.short	(.L_15 - .L_14)
.L_14:
        /*003c*/ 	.word	0x00000000
        /*0040*/ 	.short	0x0001
        /*0042*/ 	.short	0x0008
        /*0044*/ 	.byte	0x00, 0xf5, 0x21, 0x00


	//----- nvinfo : EIATTR_KPARAM_INFO
	.align		4
.L_15:
        /*0048*/ 	.byte	0x04, 0x17
        /*004a*/ 	.short	(.L_17 - .L_16)
.L_16:
        /*004c*/ 	.word	0x00000000
        /*0050*/ 	.short	0x0000
        /*0052*/ 	.short	0x0000
        /*0054*/ 	.byte	0x00, 0xf5, 0x21, 0x00


	//----- nvinfo : EIATTR_SPARSE_MMA_MASK
	.align		4
.L_17:
        /*0058*/ 	.byte	0x03, 0x50
        /*005a*/ 	.short	0x0000


	//----- nvinfo : EIATTR_MAXREG_COUNT
	.align		4
        /*005c*/ 	.byte	0x03, 0x1b
        /*005e*/ 	.short	0x00ff


	//----- nvinfo : EIATTR_MERCURY_ISA_VERSION
	.align		4
        /*0060*/ 	.byte	0x03, 0x5f
        /*0062*/ 	.short	0x0101


	//----- nvinfo : EIATTR_VRC_CTA_INIT_COUNT
	.align		4
        /*0064*/ 	.byte	0x02, 0x4a
	.zero		1
	.zero		1


	//----- nvinfo : EIATTR_EXIT_INSTR_OFFSETS
	.align		4
        /*0068*/ 	.byte	0x04, 0x1c
        /*006a*/ 	.short	(.L_19 - .L_18)


	//   ....[0]....
.L_18:
        /*006c*/ 	.word	0x00000070


	//   ....[1]....
        /*0070*/ 	.word	0x000000e0


	//----- nvinfo : EIATTR_CBANK_PARAM_SIZE
	.align		4
.L_19:
        /*0074*/ 	.byte	0x03, 0x19
        /*0076*/ 	.short	0x0020


	//----- nvinfo : EIATTR_PARAM_CBANK
	.align		4
        /*0078*/ 	.byte	0x04, 0x0a
        /*007a*/ 	.short	(.L_21 - .L_20)
	.align		4
.L_20:
        /*007c*/ 	.word	index@(.nv.constant0.safe_match_patterns_kernel)
        /*0080*/ 	.short	0x0380
        /*0082*/ 	.short	0x0020


	//----- nvinfo : EIATTR_SW_WAR
	.align		4
.L_21:
        /*0084*/ 	.byte	0x04, 0x36
        /*0086*/ 	.short	(.L_23 - .L_22)
.L_22:
        /*0088*/ 	.word	0x00000008
.L_23:


//--------------------- .nv.callgraph             --------------------------
	.section	.nv.callgraph,"",@"SHT_CUDA_CALLGRAPH"
	.align	4
	.sectionentsize	8
	.align		4
        /*0000*/ 	.word	0x00000000
	.align		4
        /*0004*/ 	.word	0xffffffff
	.align		4
        /*0008*/ 	.word	0x00000000
	.align		4
        /*000c*/ 	.word	0xfffffffe
	.align		4
        /*0010*/ 	.word	0x00000000
	.align		4
        /*0014*/ 	.word	0xfffffffd
	.align		4
        /*0018*/ 	.word	0x00000000
	.align		4
        /*001c*/ 	.word	0xfffffffc


//--------------------- .text.safe_match_patterns_kernel --------------------------
	.section	.text.safe_match_patterns_kernel,"ax",@progbits
	.align	128
        .global         safe_match_patterns_kernel
        .type           safe_match_patterns_kernel,@function
        .size           safe_match_patterns_kernel,(.L_x_1 - safe_match_patterns_kernel)
        .other          safe_match_patterns_kernel,@"STO_CUDA_ENTRY STV_DEFAULT"
safe_match_patterns_kernel:
.text.safe_match_patterns_kernel:
[----:B------:R-:W-:Y:S01]  /*0000*/  LDC R1, c[0x0][0x37c] ;  /* 0x0000df00ff017b82 */ /* 0x000fe20000000800 */
[----:B------:R-:W0:Y:S07]  /*0010*/  S2R R0, SR_TID.X ;  /* 0x0000000000007919 */ /* 0x000e2e0000002100 */
[----:B------:R-:W0:Y:S01]  /*0020*/  S2UR UR4, SR_CTAID.X ;  /* 0x00000000000479c3 */ /* 0x000e220000002500 */
[----:B------:R-:W1:Y:S07]  /*0030*/  LDCU UR5, c[0x0][0x39c] ;  /* 0x00007380ff0577ac */ /* 0x000e6e0008000800 */
[----:B------:R-:W0:Y:S02]  /*0040*/  LDC R5, c[0x0][0x360] ;  /* 0x0000d800ff057b82 */ /* 0x000e240000000800 */
[----:B0-----:R-:W-:-:S05]  /*0050*/  IMAD R5, R5, UR4, R0 ;  /* 0x0000000405057c24 */ /* 0x001fca000f8e0200 */
[----:B-1----:R-:W-:-:S13]  /*0060*/  ISETP.GE.U32.AND P0, PT, R5, UR5, PT ;  /* 0x0000000505007c0c */ /* 0x002fda000bf06070 */
[----:B------:R-:W-:Y:S05]  /*0070*/  @P0 EXIT ;  /* 0x000000000000094d */ /* 0x000fea0003800000 */
[----:B------:R-:W0:Y:S01]  /*0080*/  LDC.64 R2, c[0x0][0x390] ;  /* 0x0000e400ff027b82 */ /* 0x000e220000000a00 */
[----:B------:R-:W1:Y:S01]  /*0090*/  LDCU.64 UR4, c[0x0][0x358] ;  /* 0x00006b00ff0477ac */ /* 0x000e620008000a00 */
[----:B------:R-:W-:-:S05]  /*00a0*/  SHF.L.U32 R7, R5, 0x1, RZ ;  /* 0x0000000105077819 */ /* 0x000fca00000006ff */
[----:B0-----:R-:W-:-:S05]  /*00b0*/  IMAD.WIDE.U32 R2, R7, 0x4, R2 ;  /* 0x0000000407027825 */ /* 0x001fca00078e0002 */
[----:B-1----:R-:W-:Y:S04]  /*00c0*/  STG.E desc[UR4][R2.64], R5 ;  /* 0x0000000502007986 */ /* 0x002fe8000c101904 */
[----:B------:R-:W-:Y:S01]  /*00d0*/  STG.E desc[UR4][R2.64+0x4], RZ ;  /* 0x000004ff02007986 */ /* 0x000fe2000c101904 */
[----:B------:R-:W-:Y:S05]  /*00e0*/  EXIT ;  /* 0x000000000000794d */ /* 0x000fea0003800000 */
.L_x_0:
[----:B------:R-:W-:-:S00]  /*00f0*/  BRA `(.L_x_0) ;  /* 0xfffffffc00fc7947 */ /* 0x000fc0000383ffff */
[----:B------:R-:W-:-:S00]  /*0100*/  NOP ;  /* 0x0000000000007918 */ /* 0x000fc00000000000 */
[----:B------:R-:W-:-:S00]  /*0110*/  NOP ;  /* 0x0000000000007918 */ /* 0x000fc00000000000 */
[----:B------:R-:W-:-:S00]  /*0120*/  NOP ;  /* 0x0000000000007918 */ /* 0x000fc00000000000 */
[----:B------:R-:W-:-:S00]  /*0130*/  NOP ;  /* 0x0000000000007918 */ /* 0x000fc00000000000 */
[----:B------:R-:W-:-:S00]  /*0140*/  NOP ;  /* 0x0000000000007918 */ /* 0x000fc00000000000 */
[----:B------:R-:W-:-:S00]  /*0150*/  NOP ;  /* 0x0000000000007918 */ /* 0x000fc00000000000 */
[----:B------:R-:W-:-:S00]  /*0160*/  NOP ;  /* 0x0000000000007918 */ /* 0x000fc00000000000 */
[----:B------:R-:W-:-:S00]  /*0170*/  NOP ;  /* 0x0000000000007918 */ /* 0x000fc00000000000 */
.L_x_1:


//--------------------- .nv.shared.reserved.0     --------------------------
	.section	.nv.shared.reserved.0,"aw",@nobits
	.weak		__nv_reservedSMEM_offset_0_alias
	.size		__nv_reservedSMEM_offset_0_alias, 0, 64
	.other		__nv_reservedSMEM_offset_0_alias,@"STO_CUDA_RESERVED_SHARED STV_DEFAULT"
__nv_reservedSMEM_offset_0_alias:
	.zero		0
	.zero		64


//--------------------- .nv.constant0.safe_match_patterns_kernel --------------------------
	.section	.nv.constant0.safe_match_patterns_kernel,"a",@progbits
	.sectionflags	@""
	.align	4
.nv.constant0.safe_match_patterns_kernel:
	.zero		928


//--------------------- SYMBOLS --------------------------

	.type		.nv.reservedSmem.offset0,@object
	.size		.nv.reservedSmem.offset0,0x4
